//
// Generated by NVIDIA NVVM Compiler
//
// Compiler Build ID: CL-36424714
// Cuda compilation tools, release 13.0, V13.0.88
// Based on NVVM 20.0.0
//

.version 9.0
.target sm_100
.address_size 64

	// .globl	_Z14init_float_vecPfi
// _ZZ16float_reduce_addPfS_iE6s_data has been demoted
// _ZZ16float_reduce_minPfS_iE6s_data has been demoted

.visible .entry _Z14init_float_vecPfi(
	.param .u64 .ptr .align 1 _Z14init_float_vecPfi_param_0,
	.param .u32 _Z14init_float_vecPfi_param_1
)
{
	.reg .pred 	%p<2>;
	.reg .b32 	%r<7>;
	.reg .b64 	%rd<5>;

	ld.param.u64 	%rd1, [_Z14init_float_vecPfi_param_0];
	ld.param.u32 	%r2, [_Z14init_float_vecPfi_param_1];
	mov.u32 	%r3, %tid.x;
	mov.u32 	%r4, %ctaid.x;
	mov.u32 	%r5, %ntid.x;
	mad.lo.s32 	%r1, %r4, %r5, %r3;
	setp.ge.s32 	%p1, %r1, %r2;
	@%p1 bra 	$L__BB0_2;
	cvta.to.global.u64 	%rd2, %rd1;
	mul.wide.s32 	%rd3, %r1, 4;
	add.s64 	%rd4, %rd2, %rd3;
	mov.b32 	%r6, 0;
	st.global.u32 	[%rd4], %r6;
$L__BB0_2:
	ret;

}
	// .globl	_Z16float_reduce_addPfS_i
.visible .entry _Z16float_reduce_addPfS_i(
	.param .u64 .ptr .align 1 _Z16float_reduce_addPfS_i_param_0,
	.param .u64 .ptr .align 1 _Z16float_reduce_addPfS_i_param_1,
	.param .u32 _Z16float_reduce_addPfS_i_param_2
)
{
	.reg .pred 	%p<8>;
	.reg .b32 	%r<26>;
	.reg .b32 	%f<17>;
	.reg .b64 	%rd<7>;
	// demoted variable
	.shared .align 4 .b8 _ZZ16float_reduce_addPfS_iE6s_data[2048];
	ld.param.u64 	%rd2, [_Z16float_reduce_addPfS_i_param_0];
	ld.param.u64 	%rd3, [_Z16float_reduce_addPfS_i_param_1];
	ld.param.u32 	%r13, [_Z16float_reduce_addPfS_i_param_2];
	cvt.rn.f32.s32 	%f4, %r13;
	mov.u32 	%r14, %nctaid.x;
	cvt.rn.f32.u32 	%f5, %r14;
	div.rn.f32 	%f6, %f4, %f5;
	cvt.rpi.f32.f32 	%f7, %f6;
	cvt.rzi.s32.f32 	%r1, %f7;
	mov.u32 	%r2, %tid.x;
	shl.b32 	%r15, %r2, 2;
	mov.u32 	%r16, _ZZ16float_reduce_addPfS_iE6s_data;
	add.s32 	%r3, %r16, %r15;
	mov.b32 	%r17, 0;
	st.shared.u32 	[%r3], %r17;
	mov.u32 	%r25, %ntid.x;
	setp.ge.u32 	%p1, %r2, %r1;
	@%p1 bra 	$L__BB1_5;
	mov.u32 	%r19, %ctaid.x;
	mad.lo.s32 	%r5, %r1, %r19, %r2;
	cvta.to.global.u64 	%rd1, %rd3;
	mov.b32 	%r23, 0;
	mov.f32 	%f16, 0f00000000;
	mov.u32 	%r24, %r23;
$L__BB1_2:
	add.s32 	%r8, %r5, %r23;
	setp.ge.s32 	%p2, %r8, %r13;
	@%p2 bra 	$L__BB1_4;
	mul.wide.s32 	%rd4, %r8, 4;
	add.s64 	%rd5, %rd1, %rd4;
	ld.global.f32 	%f9, [%rd5];
	add.f32 	%f16, %f9, %f16;
	st.shared.f32 	[%r3], %f16;
$L__BB1_4:
	add.s32 	%r9, %r24, 1;
	mad.lo.s32 	%r23, %r25, %r24, %r25;
	add.s32 	%r20, %r23, %r2;
	setp.lt.u32 	%p3, %r20, %r1;
	mov.u32 	%r24, %r9;
	@%p3 bra 	$L__BB1_2;
$L__BB1_5:
	bar.sync 	0;
	setp.lt.u32 	%p4, %r25, 2;
	@%p4 bra 	$L__BB1_9;
$L__BB1_6:
	shr.u32 	%r12, %r25, 1;
	setp.ge.u32 	%p5, %r2, %r12;
	@%p5 bra 	$L__BB1_8;
	shl.b32 	%r21, %r12, 2;
	add.s32 	%r22, %r3, %r21;
	ld.shared.f32 	%f10, [%r22];
	ld.shared.f32 	%f11, [%r3];
	add.f32 	%f12, %f10, %f11;
	st.shared.f32 	[%r3], %f12;
$L__BB1_8:
	bar.sync 	0;
	setp.gt.u32 	%p6, %r25, 3;
	mov.u32 	%r25, %r12;
	@%p6 bra 	$L__BB1_6;
$L__BB1_9:
	setp.ne.s32 	%p7, %r2, 0;
	@%p7 bra 	$L__BB1_11;
	ld.shared.f32 	%f13, [_ZZ16float_reduce_addPfS_iE6s_data];
	cvta.to.global.u64 	%rd6, %rd2;
	atom.global.add.f32 	%f14, [%rd6], %f13;
$L__BB1_11:
	ret;

}
	// .globl	_Z16float_reduce_minPfS_i
.visible .entry _Z16float_reduce_minPfS_i(
	.param .u64 .ptr .align 1 _Z16float_reduce_minPfS_i_param_0,
	.param .u64 .ptr .align 1 _Z16float_reduce_minPfS_i_param_1,
	.param .u32 _Z16float_reduce_minPfS_i_param_2
)
{
	.reg .pred 	%p<11>;
	.reg .b32 	%r<31>;
	.reg .b32 	%f<16>;
	.reg .b64 	%rd<7>;
	// demoted variable
	.shared .align 4 .b8 _ZZ16float_reduce_minPfS_iE6s_data[2048];
	ld.param.u64 	%rd4, [_Z16float_reduce_minPfS_i_param_0];
	ld.param.u64 	%rd3, [_Z16float_reduce_minPfS_i_param_1];
	ld.param.u32 	%r16, [_Z16float_reduce_minPfS_i_param_2];
	cvta.to.global.u64 	%rd1, %rd4;
	cvt.rn.f32.s32 	%f6, %r16;
	mov.u32 	%r17, %nctaid.x;
	cvt.rn.f32.u32 	%f7, %r17;
	div.rn.f32 	%f8, %f6, %f7;
	cvt.rpi.f32.f32 	%f9, %f8;
	cvt.rzi.s32.f32 	%r1, %f9;
	mov.u32 	%r2, %tid.x;
	shl.b32 	%r18, %r2, 2;
	mov.u32 	%r19, _ZZ16float_reduce_minPfS_iE6s_data;
	add.s32 	%r3, %r19, %r18;
	mov.b32 	%r20, 2139095039;
	st.shared.u32 	[%r3], %r20;
	mov.u32 	%r29, %ntid.x;
	setp.ge.u32 	%p1, %r2, %r1;
	@%p1 bra 	$L__BB2_6;
	mov.u32 	%r22, %ctaid.x;
	mad.lo.s32 	%r5, %r1, %r22, %r2;
	cvta.to.global.u64 	%rd2, %rd3;
	mov.b32 	%r27, 0;
	mov.f32 	%f14, 0f7F7FFFFF;
	mov.u32 	%r28, %r27;
$L__BB2_2:
	mov.u32 	%r7, %r28;
	add.s32 	%r8, %r5, %r27;
	setp.ge.s32 	%p2, %r8, %r16;
	@%p2 bra 	$L__BB2_5;
	mul.wide.s32 	%rd5, %r8, 4;
	add.s64 	%rd6, %rd2, %rd5;
	ld.global.f32 	%f2, [%rd6];
	setp.geu.f32 	%p3, %f2, %f14;
	@%p3 bra 	$L__BB2_5;
	st.shared.f32 	[%r3], %f2;
	mov.f32 	%f14, %f2;
$L__BB2_5:
	add.s32 	%r28, %r7, 1;
	mad.lo.s32 	%r27, %r29, %r7, %r29;
	add.s32 	%r23, %r27, %r2;
	setp.lt.u32 	%p4, %r23, %r1;
	@%p4 bra 	$L__BB2_2;
$L__BB2_6:
	bar.sync 	0;
	setp.lt.u32 	%p5, %r29, 2;
	@%p5 bra 	$L__BB2_11;
$L__BB2_7:
	mov.u32 	%r11, %r29;
	shr.u32 	%r29, %r11, 1;
	setp.ge.u32 	%p6, %r2, %r29;
	@%p6 bra 	$L__BB2_10;
	shl.b32 	%r24, %r29, 2;
	add.s32 	%r25, %r3, %r24;
	ld.shared.f32 	%f4, [%r25];
	ld.shared.f32 	%f11, [%r3];
	setp.geu.f32 	%p7, %f4, %f11;
	@%p7 bra 	$L__BB2_10;
	st.shared.f32 	[%r3], %f4;
$L__BB2_10:
	bar.sync 	0;
	setp.gt.u32 	%p8, %r11, 3;
	@%p8 bra 	$L__BB2_7;
$L__BB2_11:
	setp.ne.s32 	%p9, %r2, 0;
	@%p9 bra 	$L__BB2_14;
	ld.shared.f32 	%f5, [_ZZ16float_reduce_minPfS_iE6s_data];
	ld.global.u32 	%r30, [%rd1];
$L__BB2_13:
	mov.b32 	%f12, %r30;
	min.f32 	%f13, %f5, %f12;
	mov.b32 	%r26, %f13;
	atom.relaxed.global.cas.b32 	%r15, [%rd1], %r30, %r26;
	setp.ne.s32 	%p10, %r30, %r15;
	mov.u32 	%r30, %r15;
	@%p10 bra 	$L__BB2_13;
$L__BB2_14:
	ret;

}


// ===== COMPILED SASS (sm_100) =====

	.target	sm_100

	.elftype	@"ET_EXEC"


//--------------------- .note.nv.tkinfo           --------------------------
	.section	.note.nv.tkinfo,"",@"SHT_NOTE"
	.sectionflags	@"SHF_NOTE_NV_TKINFO"
	.tkinfo
        /*0018*/ 	.word	0x00000002
        /*0030*/ 	.string	""
        /*0030*/ 	.string	"ptxas"
        /*0030*/ 	.string	"Cuda compilation tools, release 13.0, V13.0.88"
        /*0030*/ 	.string	"Build cuda_13.0.r13.0/compiler.36424714_0"
        /*0030*/ 	.string	"-arch sm_100 -m 64 "



//--------------------- .note.nv.cuinfo           --------------------------
	.section	.note.nv.cuinfo,"",@"SHT_NOTE"
	.sectionflags	@"SHF_NOTE_NV_CUINFO"
        /*0018*/ 	.short	0x0002
        /*001a*/ 	.short	0x0064
        /*001c*/ 	.short	0x0082
	.zero		2


//--------------------- .nv.info                  --------------------------
	.section	.nv.info,"",@"SHT_CUDA_INFO"
	.align	4


	//----- nvinfo : EIATTR_REGCOUNT
	.align		4
        /*0000*/ 	.byte	0x04, 0x2f
        /*0002*/ 	.short	(.L_1 - .L_0)
	.align		4
.L_0:
        /*0004*/ 	.word	index@(_Z14init_float_vecPfi)
        /*0008*/ 	.word	0x00000008


	//----- nvinfo : EIATTR_FRAME_SIZE
	.align		4
.L_1:
        /*000c*/ 	.byte	0x04, 0x11
        /*000e*/ 	.short	(.L_3 - .L_2)
	.align		4
.L_2:
        /*0010*/ 	.word	index@(_Z14init_float_vecPfi)
        /*0014*/ 	.word	0x00000000


	//----- nvinfo : EIATTR_REGCOUNT
	.align		4
.L_3:
        /*0018*/ 	.byte	0x04, 0x2f
        /*001a*/ 	.short	(.L_5 - .L_4)
	.align		4
.L_4:
        /*001c*/ 	.word	index@(_Z16float_reduce_addPfS_i)
        /*0020*/ 	.word	0x0000000e


	//----- nvinfo : EIATTR_FRAME_SIZE
	.align		4
.L_5:
        /*0024*/ 	.byte	0x04, 0x11
        /*0026*/ 	.short	(.L_7 - .L_6)
	.align		4
.L_6:
        /*0028*/ 	.word	index@($__internal_1_$__cuda_sm3x_div_rn_noftz_f32_slowpath)
        /*002c*/ 	.word	0x00000000


	//----- nvinfo : EIATTR_FRAME_SIZE
	.align		4
.L_7:
        /*0030*/ 	.byte	0x04, 0x11
        /*0032*/ 	.short	(.L_9 - .L_8)
	.align		4
.L_8:
        /*0034*/ 	.word	index@(_Z16float_reduce_addPfS_i)
        /*0038*/ 	.word	0x00000000


	//----- nvinfo : EIATTR_REGCOUNT
	.align		4
.L_9:
        /*003c*/ 	.byte	0x04, 0x2f
        /*003e*/ 	.short	(.L_11 - .L_10)
	.align		4
.L_10:
        /*0040*/ 	.word	index@(_Z16float_reduce_minPfS_i)
        /*0044*/ 	.word	0x00000012


	//----- nvinfo : EIATTR_FRAME_SIZE
	.align		4
.L_11:
        /*0048*/ 	.byte	0x04, 0x11
        /*004a*/ 	.short	(.L_13 - .L_12)
	.align		4
.L_12:
        /*004c*/ 	.word	index@($__internal_0_$__cuda_sm3x_div_rn_noftz_f32_slowpath)
        /*0050*/ 	.word	0x00000000


	//----- nvinfo : EIATTR_FRAME_SIZE
	.align		4
.L_13:
        /*0054*/ 	.byte	0x04, 0x11
        /*0056*/ 	.short	(.L_15 - .L_14)
	.align		4
.L_14:
        /*0058*/ 	.word	index@(_Z16float_reduce_minPfS_i)
        /*005c*/ 	.word	0x00000000


	//----- nvinfo : EIATTR_MIN_STACK_SIZE
	.align		4
.L_15:
        /*0060*/ 	.byte	0x04, 0x12
        /*0062*/ 	.short	(.L_17 - .L_16)
	.align		4
.L_16:
        /*0064*/ 	.word	index@(_Z16float_reduce_minPfS_i)
        /*0068*/ 	.word	0x00000000


	//----- nvinfo : EIATTR_MIN_STACK_SIZE
	.align		4
.L_17:
        /*006c*/ 	.byte	0x04, 0x12
        /*006e*/ 	.short	(.L_19 - .L_18)
	.align		4
.L_18:
        /*0070*/ 	.word	index@(_Z16float_reduce_addPfS_i)
        /*0074*/ 	.word	0x00000000


	//----- nvinfo : EIATTR_MIN_STACK_SIZE
	.align		4
.L_19:
        /*0078*/ 	.byte	0x04, 0x12
        /*007a*/ 	.short	(.L_21 - .L_20)
	.align		4
.L_20:
        /*007c*/ 	.word	index@(_Z14init_float_vecPfi)
        /*0080*/ 	.word	0x00000000
.L_21:


//--------------------- .nv.compat                --------------------------
	.section	.nv.compat,"",@"SHT_CUDA_COMPAT_INFO"
	.align	4
        /*0000*/ 	.byte	0x02, 0x09, 0x00, 0x00, 0x02, 0x02, 0x01, 0x00, 0x02, 0x05, 0x05, 0x00, 0x03, 0x07, 0x01, 0x01
        /*0010*/ 	.byte	0x02, 0x03, 0x00, 0x00, 0x02, 0x06, 0x01, 0x00, 0x04, 0x0b, 0x08, 0x00, 0x01, 0x00, 0x00, 0x00
        /*0020*/ 	.byte	0x00, 0x00, 0x00, 0x00


//--------------------- .nv.info._Z16float_reduce_minPfS_i --------------------------
	.section	.nv.info._Z16float_reduce_minPfS_i,"",@"SHT_CUDA_INFO"
	.sectionflags	@""
	.align	4


	//----- nvinfo : EIATTR_CUDA_API_VERSION
	.align		4
        /*0000*/ 	.byte	0x04, 0x37
        /*0002*/ 	.short	(.L_23 - .L_22)
.L_22:
        /*0004*/ 	.word	0x00000082


	//----- nvinfo : EIATTR_KPARAM_INFO
	.align		4
.L_23:
        /*0008*/ 	.byte	0x04, 0x17
        /*000a*/ 	.short	(.L_25 - .L_24)
.L_24:
        /*000c*/ 	.word	0x00000000
        /*0010*/ 	.short	0x0002
        /*0012*/ 	.short	0x0010
        /*0014*/ 	.byte	0x00, 0xf0, 0x11, 0x00


	//----- nvinfo : EIATTR_KPARAM_INFO
	.align		4
.L_25:
        /*0018*/ 	.byte	0x04, 0x17
        /*001a*/ 	.short	(.L_27 - .L_26)
.L_26:
        /*001c*/ 	.word	0x00000000
        /*0020*/ 	.short	0x0001
        /*0022*/ 	.short	0x0008
        /*0024*/ 	.byte	0x00, 0xf5, 0x21, 0x00


	//----- nvinfo : EIATTR_KPARAM_INFO
	.align		4
.L_27:
        /*0028*/ 	.byte	0x04, 0x17
        /*002a*/ 	.short	(.L_29 - .L_28)
.L_28:
        /*002c*/ 	.word	0x00000000
        /*0030*/ 	.short	0x0000
        /*0032*/ 	.short	0x0000
        /*0034*/ 	.byte	0x00, 0xf5, 0x21, 0x00


	//----- nvinfo : EIATTR_SPARSE_MMA_MASK
	.align		4
.L_29:
        /*0038*/ 	.byte	0x03, 0x50
        /*003a*/ 	.short	0x0000


	//----- nvinfo : EIATTR_MAXREG_COUNT
	.align		4
        /*003c*/ 	.byte	0x03, 0x1b
        /*003e*/ 	.short	0x00ff


	//----- nvinfo : EIATTR_NUM_BARRIERS
	.align		4
        /*0040*/ 	.byte	0x02, 0x4c
        /*0042*/ 	.byte	0x01
	.zero		1


	//----- nvinfo : EIATTR_MERCURY_ISA_VERSION
	.align		4
        /*0044*/ 	.byte	0x03, 0x5f
        /*0046*/ 	.short	0x0101


	//----- nvinfo : EIATTR_VRC_CTA_INIT_COUNT
	.align		4
        /*0048*/ 	.byte	0x02, 0x4a
	.zero		1
	.zero		1


	//----- nvinfo : EIATTR_EXIT_INSTR_OFFSETS
	.align		4
        /*004c*/ 	.byte	0x04, 0x1c
        /*004e*/ 	.short	(.L_31 - .L_30)


	//   ....[0]....
.L_30:
        /*0050*/ 	.word	0x00000480


	//   ....[1]....
        /*0054*/ 	.word	0x00000550


	//----- nvinfo : EIATTR_CRS_STACK_SIZE
	.align		4
.L_31:
        /*0058*/ 	.byte	0x04, 0x1e
        /*005a*/ 	.short	(.L_33 - .L_32)
.L_32:
        /*005c*/ 	.word	0x00000000


	//----- nvinfo : EIATTR_CBANK_PARAM_SIZE
	.align		4
.L_33:
        /*0060*/ 	.byte	0x03, 0x19
        /*0062*/ 	.short	0x0014


	//----- nvinfo : EIATTR_PARAM_CBANK
	.align		4
        /*0064*/ 	.byte	0x04, 0x0a
        /*0066*/ 	.short	(.L_35 - .L_34)
	.align		4
.L_34:
        /*0068*/ 	.word	index@(.nv.constant0._Z16float_reduce_minPfS_i)
        /*006c*/ 	.short	0x0380
        /*006e*/ 	.short	0x0014


	//----- nvinfo : EIATTR_SW_WAR
	.align		4
.L_35:
        /*0070*/ 	.byte	0x04, 0x36
        /*0072*/ 	.short	(.L_37 - .L_36)
.L_36:
        /*0074*/ 	.word	0x00000008
.L_37:


//--------------------- .nv.info._Z16float_reduce_addPfS_i --------------------------
	.section	.nv.info._Z16float_reduce_addPfS_i,"",@"SHT_CUDA_INFO"
	.sectionflags	@""
	.align	4


	//----- nvinfo : EIATTR_CUDA_API_VERSION
	.align		4
        /*0000*/ 	.byte	0x04, 0x37
        /*0002*/ 	.short	(.L_39 - .L_38)
.L_38:
        /*0004*/ 	.word	0x00000082


	//----- nvinfo : EIATTR_KPARAM_INFO
	.align		4
.L_39:
        /*0008*/ 	.byte	0x04, 0x17
        /*000a*/ 	.short	(.L_41 - .L_40)
.L_40:
        /*000c*/ 	.word	0x00000000
        /*0010*/ 	.short	0x0002
        /*0012*/ 	.short	0x0010
        /*0014*/ 	.byte	0x00, 0xf0, 0x11, 0x00


	//----- nvinfo : EIATTR_KPARAM_INFO
	.align		4
.L_41:
        /*0018*/ 	.byte	0x04, 0x17
        /*001a*/ 	.short	(.L_43 - .L_42)
.L_42:
        /*001c*/ 	.word	0x00000000
        /*0020*/ 	.short	0x0001
        /*0022*/ 	.short	0x0008
        /*0024*/ 	.byte	0x00, 0xf5, 0x21, 0x00


	//----- nvinfo : EIATTR_KPARAM_INFO
	.align		4
.L_43:
        /*0028*/ 	.byte	0x04, 0x17
        /*002a*/ 	.short	(.L_45 - .L_44)
.L_44:
        /*002c*/ 	.word	0x00000000
        /*0030*/ 	.short	0x0000
        /*0032*/ 	.short	0x0000
        /*0034*/ 	.byte	0x00, 0xf5, 0x21, 0x00


	//----- nvinfo : EIATTR_SPARSE_MMA_MASK
	.align		4
.L_45:
        /*0038*/ 	.byte	0x03, 0x50
        /*003a*/ 	.short	0x0000


	//----- nvinfo : EIATTR_MAXREG_COUNT
	.align		4
        /*003c*/ 	.byte	0x03, 0x1b
        /*003e*/ 	.short	0x00ff


	//----- nvinfo : EIATTR_NUM_BARRIERS
	.align		4
        /*0040*/ 	.byte	0x02, 0x4c
        /*0042*/ 	.byte	0x01
	.zero		1


	//----- nvinfo : EIATTR_MERCURY_ISA_VERSION
	.align		4
        /*0044*/ 	.byte	0x03, 0x5f
        /*0046*/ 	.short	0x0101


	//----- nvinfo : EIATTR_VRC_CTA_INIT_COUNT
	.align		4
        /*0048*/ 	.byte	0x02, 0x4a
	.zero		1
	.zero		1


	//----- nvinfo : EIATTR_EXIT_INSTR_OFFSETS
	.align		4
        /*004c*/ 	.byte	0x04, 0x1c
        /*004e*/ 	.short	(.L_47 - .L_46)


	//   ....[0]....
.L_46:
        /*0050*/ 	.word	0x000003f0


	//   ....[1]....
        /*0054*/ 	.word	0x00000460


	//----- nvinfo : EIATTR_CRS_STACK_SIZE
	.align		4
.L_47:
        /*0058*/ 	.byte	0x04, 0x1e
        /*005a*/ 	.short	(.L_49 - .L_48)
.L_48:
        /*005c*/ 	.word	0x00000000


	//----- nvinfo : EIATTR_CBANK_PARAM_SIZE
	.align		4
.L_49:
        /*0060*/ 	.byte	0x03, 0x19
        /*0062*/ 	.short	0x0014


	//----- nvinfo : EIATTR_PARAM_CBANK
	.align		4
        /*0064*/ 	.byte	0x04, 0x0a
        /*0066*/ 	.short	(.L_51 - .L_50)
	.align		4
.L_50:
        /*0068*/ 	.word	index@(.nv.constant0._Z16float_reduce_addPfS_i)
        /*006c*/ 	.short	0x0380
        /*006e*/ 	.short	0x0014


	//----- nvinfo : EIATTR_SW_WAR
	.align		4
.L_51:
        /*0070*/ 	.byte	0x04, 0x36
        /*0072*/ 	.short	(.L_53 - .L_52)
.L_52:
        /*0074*/ 	.word	0x00000008
.L_53:


//--------------------- .nv.info._Z14init_float_vecPfi --------------------------
	.section	.nv.info._Z14init_float_vecPfi,"",@"SHT_CUDA_INFO"
	.sectionflags	@""
	.align	4


	//----- nvinfo : EIATTR_CUDA_API_VERSION
	.align		4
        /*0000*/ 	.byte	0x04, 0x37
        /*0002*/ 	.short	(.L_55 - .L_54)
.L_54:
        /*0004*/ 	.word	0x00000082


	//----- nvinfo : EIATTR_KPARAM_INFO
	.align		4
.L_55:
        /*0008*/ 	.byte	0x04, 0x17
        /*000a*/ 	.short	(.L_57 - .L_56)
.L_56:
        /*000c*/ 	.word	0x00000000
        /*0010*/ 	.short	0x0001
        /*0012*/ 	.short	0x0008
        /*0014*/ 	.byte	0x00, 0xf0, 0x11, 0x00


	//----- nvinfo : EIATTR_KPARAM_INFO
	.align		4
.L_57:
        /*0018*/ 	.byte	0x04, 0x17
        /*001a*/ 	.short	(.L_59 - .L_58)
.L_58:
        /*001c*/ 	.word	0x00000000
        /*0020*/ 	.short	0x0000
        /*0022*/ 	.short	0x0000
        /*0024*/ 	.byte	0x00, 0xf5, 0x21, 0x00


	//----- nvinfo : EIATTR_SPARSE_MMA_MASK
	.align		4
.L_59:
        /*0028*/ 	.byte	0x03, 0x50
        /*002a*/ 	.short	0x0000


	//----- nvinfo : EIATTR_MAXREG_COUNT
	.align		4
        /*002c*/ 	.byte	0x03, 0x1b
        /*002e*/ 	.short	0x00ff


	//----- nvinfo : EIATTR_MERCURY_ISA_VERSION
	.align		4
        /*0030*/ 	.byte	0x03, 0x5f
        /*0032*/ 	.short	0x0101


	//----- nvinfo : EIATTR_VRC_CTA_INIT_COUNT
	.align		4
        /*0034*/ 	.byte	0x02, 0x4a
	.zero		1
	.zero		1


	//----- nvinfo : EIATTR_EXIT_INSTR_OFFSETS
	.align		4
        /*0038*/ 	.byte	0x04, 0x1c
        /*003a*/ 	.short	(.L_61 - .L_60)


	//   ....[0]....
.L_60:
        /*003c*/ 	.word	0x00000070


	//   ....[1]....
        /*0040*/ 	.word	0x000000c0


	//----- nvinfo : EIATTR_CBANK_PARAM_SIZE
	.align		4
.L_61:
        /*0044*/ 	.byte	0x03, 0x19
        /*0046*/ 	.short	0x000c


	//----- nvinfo : EIATTR_PARAM_CBANK
	.align		4
        /*0048*/ 	.byte	0x04, 0x0a
        /*004a*/ 	.short	(.L_63 - .L_62)
	.align		4
.L_62:
        /*004c*/ 	.word	index@(.nv.constant0._Z14init_float_vecPfi)
        /*0050*/ 	.short	0x0380
        /*0052*/ 	.short	0x000c


	//----- nvinfo : EIATTR_SW_WAR
	.align		4
.L_63:
        /*0054*/ 	.byte	0x04, 0x36
        /*0056*/ 	.short	(.L_65 - .L_64)
.L_64:
        /*0058*/ 	.word	0x00000008
.L_65:


//--------------------- .nv.callgraph             --------------------------
	.section	.nv.callgraph,"",@"SHT_CUDA_CALLGRAPH"
	.align	4
	.sectionentsize	8
	.align		4
        /*0000*/ 	.word	0x00000000
	.align		4
        /*0004*/ 	.word	0xffffffff
	.align		4
        /*0008*/ 	.word	0x00000000
	.align		4
        /*000c*/ 	.word	0xfffffffe
	.align		4
        /*0010*/ 	.word	0x00000000
	.align		4
        /*0014*/ 	.word	0xfffffffd
	.align		4
        /*0018*/ 	.word	0x00000000
	.align		4
        /*001c*/ 	.word	0xfffffffc


//--------------------- .text._Z16float_reduce_minPfS_i --------------------------
	.section	.text._Z16float_reduce_minPfS_i,"ax",@progbits
	.align	128
        .global         _Z16float_reduce_minPfS_i
        .type           _Z16float_reduce_minPfS_i,@function
        .size           _Z16float_reduce_minPfS_i,(.L_x_36 - _Z16float_reduce_minPfS_i)
        .other          _Z16float_reduce_minPfS_i,@"STO_CUDA_ENTRY STV_DEFAULT"
_Z16float_reduce_minPfS_i:
.text._Z16float_reduce_minPfS_i:
[----:B------:R-:W-:Y:S01]  /*0000*/  LDC R1, c[0x0][0x37c] ;  /* 0x0000df00ff017b82 */ /* 0x000fe20000000800 */
[----:B------:R-:W0:Y:S02]  /*0010*/  LDCU UR4, c[0x0][0x370] ;  /* 0x00006e00ff0477ac */ /* 0x000e240008000800 */
[----:B0-----:R-:W-:Y:S01]  /*0020*/  I2FP.F32.U32 R3, UR4 ;  /* 0x0000000400037c45 */ /* 0x001fe20008201000 */
[----:B------:R-:W0:Y:S03]  /*0030*/  LDCU UR4, c[0x0][0x390] ;  /* 0x00007200ff0477ac */ /* 0x000e260008000800 */
[----:B------:R-:W1:Y:S01]  /*0040*/  MUFU.RCP R2, R3 ;  /* 0x0000000300027308 */ /* 0x000e620000001000 */
[----:B0-----:R-:W-:Y:S01]  /*0050*/  I2FP.F32.S32 R0, UR4 ;  /* 0x0000000400007c45 */ /* 0x001fe20008201400 */
[----:B-1----:R-:W-:-:S06]  /*0060*/  FFMA R5, -R3, R2, 1 ;  /* 0x3f80000003057423 */ /* 0x002fcc0000000102 */
[----:B------:R-:W0:Y:S01]  /*0070*/  FCHK P0, R0, R3 ;  /* 0x0000000300007302 */ /* 0x000e220000000000 */
[----:B------:R-:W-:-:S04]  /*0080*/  FFMA R5, R2, R5, R2 ;  /* 0x0000000502057223 */ /* 0x000fc80000000002 */
[----:B------:R-:W-:-:S04]  /*0090*/  FFMA R2, R0, R5, RZ ;  /* 0x0000000500027223 */ /* 0x000fc800000000ff */
[----:B------:R-:W-:-:S04]  /*00a0*/  FFMA R4, -R3, R2, R0 ;  /* 0x0000000203047223 */ /* 0x000fc80000000100 */
[----:B------:R-:W-:Y:S01]  /*00b0*/  FFMA R2, R5, R4, R2 ;  /* 0x0000000405027223 */ /* 0x000fe20000000002 */
[----:B0-----:R-:W-:Y:S06]  /*00c0*/  @!P0 BRA `(.L_x_0) ;  /* 0x00000000000c8947 */ /* 0x001fec0003800000 */
[----:B------:R-:W-:-:S07]  /*00d0*/  MOV R2, 0xf0 ;  /* 0x000000f000027802 */ /* 0x000fce0000000f00 */
[----:B------:R-:W-:Y:S05]  /*00e0*/  CALL.REL.NOINC `($__internal_0_$__cuda_sm3x_div_rn_noftz_f32_slowpath) ;  /* 0x00000004001c7944 */ /* 0x000fea0003c00000 */
[----:B------:R-:W-:-:S07]  /*00f0*/  IMAD.MOV.U32 R2, RZ, RZ, R0 ;  /* 0x000000ffff027224 */ /* 0x000fce00078e0000 */
.L_x_0:
[----:B------:R-:W0:Y:S01]  /*0100*/  S2R R10, SR_TID.X ;  /* 0x00000000000a7919 */ /* 0x000e220000002100 */
[----:B------:R-:W1:Y:S01]  /*0110*/  S2UR UR5, SR_CgaCtaId ;  /* 0x00000000000579c3 */ /* 0x000e620000008800 */
[----:B------:R-:W-:Y:S01]  /*0120*/  UMOV UR4, 0x400 ;  /* 0x0000040000047882 */ /* 0x000fe20000000000 */
[----:B------:R-:W2:Y:S01]  /*0130*/  F2I.CEIL.NTZ R11, R2 ;  /* 0x00000002000b7305 */ /* 0x000ea2000020b100 */
[----:B------:R-:W-:Y:S01]  /*0140*/  IMAD.MOV.U32 R3, RZ, RZ, 0x7f7fffff ;  /* 0x7f7fffffff037424 */ /* 0x000fe200078e00ff */
[----:B------:R-:W3:Y:S01]  /*0150*/  LDCU.64 UR6, c[0x0][0x358] ;  /* 0x00006b00ff0677ac */ /* 0x000ee20008000a00 */
[----:B------:R-:W-:Y:S01]  /*0160*/  BSSY.RECONVERGENT B0, `(.L_x_1) ;  /* 0x000001f000007945 */ /* 0x000fe20003800200 */
[----:B-1----:R-:W-:-:S06]  /*0170*/  ULEA UR4, UR5, UR4, 0x18 ;  /* 0x0000000405047291 */ /* 0x002fcc000f8ec0ff */
[C---:B0-----:R-:W-:Y:S02]  /*0180*/  LEA R0, R10.reuse, UR4, 0x2 ;  /* 0x000000040a007c11 */ /* 0x041fe4000f8e10ff */
[----:B--2---:R-:W-:-:S03]  /*0190*/  ISETP.GE.U32.AND P0, PT, R10, R11, PT ;  /* 0x0000000b0a00720c */ /* 0x004fc60003f06070 */
[----:B------:R-:W0:Y:S01]  /*01a0*/  LDCU UR4, c[0x0][0x360] ;  /* 0x00006c00ff0477ac */ /* 0x000e220008000800 */
[----:B------:R1:W-:Y:S01]  /*01b0*/  STS [R0], R3 ;  /* 0x0000000300007388 */ /* 0x0003e20000000800 */
[----:B0-----:R-:W-:-:S08]  /*01c0*/  IMAD.U32 R7, RZ, RZ, UR4 ;  /* 0x00000004ff077e24 */ /* 0x001fd0000f8e00ff */
[----:B-1-3--:R-:W-:Y:S05]  /*01d0*/  @P0 BRA `(.L_x_2) ;  /* 0x00000000005c0947 */ /* 0x00afea0003800000 */
[----:B------:R-:W0:Y:S01]  /*01e0*/  S2UR UR4, SR_CTAID.X ;  /* 0x00000000000479c3 */ /* 0x000e220000002500 */
[----:B------:R-:W-:Y:S02]  /*01f0*/  IMAD.MOV.U32 R6, RZ, RZ, RZ ;  /* 0x000000ffff067224 */ /* 0x000fe400078e00ff */
[----:B------:R-:W-:Y:S02]  /*0200*/  IMAD.MOV.U32 R8, RZ, RZ, 0x7f7fffff ;  /* 0x7f7fffffff087424 */ /* 0x000fe400078e00ff */
[----:B------:R-:W-:-:S03]  /*0210*/  IMAD.MOV.U32 R4, RZ, RZ, RZ ;  /* 0x000000ffff047224 */ /* 0x000fc600078e00ff */
[----:B------:R-:W1:Y:S08]  /*0220*/  LDC R12, c[0x0][0x390] ;  /* 0x0000e400ff0c7b82 */ /* 0x000e700000000800 */
[----:B------:R-:W2:Y:S01]  /*0230*/  LDC.64 R2, c[0x0][0x388] ;  /* 0x0000e200ff027b82 */ /* 0x000ea20000000a00 */
[----:B0-----:R-:W-:-:S07]  /*0240*/  IMAD R13, R11, UR4, R10 ;  /* 0x000000040b0d7c24 */ /* 0x001fce000f8e020a */
.L_x_5:
[----:B------:R-:W-:Y:S01]  /*0250*/  IMAD.IADD R15, R13, 0x1, R6 ;  /* 0x000000010d0f7824 */ /* 0x000fe200078e0206 */
[----:B------:R-:W-:Y:S01]  /*0260*/  BSSY.RECONVERGENT B1, `(.L_x_3) ;  /* 0x000000c000017945 */ /* 0x000fe20003800200 */
[----:B------:R-:W-:Y:S02]  /*0270*/  IMAD R6, R7, R4, R7 ;  /* 0x0000000407067224 */ /* 0x000fe400078e0207 */
[----:B------:R-:W-:Y:S01]  /*0280*/  VIADD R9, R4, 0x1 ;  /* 0x0000000104097836 */ /* 0x000fe20000000000 */
[----:B-1----:R-:W-:Y:S01]  /*0290*/  ISETP.GE.AND P0, PT, R15, R12, PT ;  /* 0x0000000c0f00720c */ /* 0x002fe20003f06270 */
[----:B0-----:R-:W-:-:S05]  /*02a0*/  IMAD.IADD R5, R6, 0x1, R10 ;  /* 0x0000000106057824 */ /* 0x001fca00078e020a */
[----:B------:R-:W-:-:S07]  /*02b0*/  ISETP.GE.U32.AND P1, PT, R5, R11, PT ;  /* 0x0000000b0500720c */ /* 0x000fce0003f26070 */
[----:B------:R-:W-:Y:S06]  /*02c0*/  @P0 BRA `(.L_x_4) ;  /* 0x0000000000140947 */ /* 0x000fec0003800000 */
[----:B--2---:R-:W-:-:S06]  /*02d0*/  IMAD.WIDE R4, R15, 0x4, R2 ;  /* 0x000000040f047825 */ /* 0x004fcc00078e0202 */
[----:B------:R-:W2:Y:S02]  /*02e0*/  LDG.E R5, desc[UR6][R4.64] ;  /* 0x0000000604057981 */ /* 0x000ea4000c1e1900 */
[----:B--2---:R-:W-:-:S13]  /*02f0*/  FSETP.GEU.AND P0, PT, R5, R8, PT ;  /* 0x000000080500720b */ /* 0x004fda0003f0e000 */
[----:B------:R0:W-:Y:S01]  /*0300*/  @!P0 STS [R0], R5 ;  /* 0x0000000500008388 */ /* 0x0001e20000000800 */
[----:B------:R-:W-:-:S07]  /*0310*/  @!P0 IMAD.MOV.U32 R8, RZ, RZ, R5 ;  /* 0x000000ffff088224 */ /* 0x000fce00078e0005 */
.L_x_4:
[----:B------:R-:W-:Y:S05]  /*0320*/  BSYNC.RECONVERGENT B1 ;  /* 0x0000000000017941 */ /* 0x000fea0003800200 */
.L_x_3:
[----:B------:R-:W-:Y:S01]  /*0330*/  IMAD.MOV.U32 R4, RZ, RZ, R9 ;  /* 0x000000ffff047224 */ /* 0x000fe200078e0009 */
[----:B------:R-:W-:Y:S06]  /*0340*/  @!P1 BRA `(.L_x_5) ;  /* 0xfffffffc00c09947 */ /* 0x000fec000383ffff */
.L_x_2:
[----:B------:R-:W-:Y:S05]  /*0350*/  BSYNC.RECONVERGENT B0 ;  /* 0x0000000000007941 */ /* 0x000fea0003800200 */
.L_x_1:
[----:B------:R-:W-:Y:S01]  /*0360*/  BAR.SYNC.DEFER_BLOCKING 0x0 ;  /* 0x0000000000007b1d */ /* 0x000fe20000010000 */
[----:B------:R-:W-:-:S13]  /*0370*/  ISETP.GE.U32.AND P0, PT, R7, 0x2, PT ;  /* 0x000000020700780c */ /* 0x000fda0003f06070 */
[----:B------:R-:W-:Y:S05]  /*0380*/  @!P0 BRA `(.L_x_6) ;  /* 0x0000000000388947 */ /* 0x000fea0003800000 */
.L_x_9:
[--C-:B------:R-:W-:Y:S01]  /*0390*/  IMAD.MOV.U32 R4, RZ, RZ, R7.reuse ;  /* 0x000000ffff047224 */ /* 0x100fe200078e0007 */
[----:B------:R-:W-:Y:S01]  /*03a0*/  SHF.R.U32.HI R7, RZ, 0x1, R7 ;  /* 0x00000001ff077819 */ /* 0x000fe20000011607 */
[----:B------:R-:W-:Y:S03]  /*03b0*/  BSSY.RECONVERGENT B0, `(.L_x_7) ;  /* 0x0000008000007945 */ /* 0x000fe60003800200 */
[----:B------:R-:W-:-:S13]  /*03c0*/  ISETP.GE.U32.AND P0, PT, R10, R7, PT ;  /* 0x000000070a00720c */ /* 0x000fda0003f06070 */
[----:B-1----:R-:W-:Y:S05]  /*03d0*/  @P0 BRA `(.L_x_8) ;  /* 0x0000000000140947 */ /* 0x002fea0003800000 */
[----:B--2---:R-:W-:Y:S01]  /*03e0*/  IMAD R2, R7, 0x4, R0 ;  /* 0x0000000407027824 */ /* 0x004fe200078e0200 */
[----:B------:R-:W-:Y:S05]  /*03f0*/  LDS R3, [R0] ;  /* 0x0000000000037984 */ /* 0x000fea0000000800 */
[----:B------:R-:W1:Y:S02]  /*0400*/  LDS R2, [R2] ;  /* 0x0000000002027984 */ /* 0x000e640000000800 */
[----:B-1----:R-:W-:-:S13]  /*0410*/  FSETP.GEU.AND P0, PT, R2, R3, PT ;  /* 0x000000030200720b */ /* 0x002fda0003f0e000 */
[----:B------:R1:W-:Y:S02]  /*0420*/  @!P0 STS [R0], R2 ;  /* 0x0000000200008388 */ /* 0x0003e40000000800 */
.L_x_8:
[----:B------:R-:W-:Y:S05]  /*0430*/  BSYNC.RECONVERGENT B0 ;  /* 0x0000000000007941 */ /* 0x000fea0003800200 */
.L_x_7:
[----:B------:R-:W-:Y:S01]  /*0440*/  BAR.SYNC.DEFER_BLOCKING 0x0 ;  /* 0x0000000000007b1d */ /* 0x000fe20000010000 */
[----:B------:R-:W-:-:S13]  /*0450*/  ISETP.GT.U32.AND P0, PT, R4, 0x3, PT ;  /* 0x000000030400780c */ /* 0x000fda0003f04070 */
[----:B------:R-:W-:Y:S05]  /*0460*/  @P0 BRA `(.L_x_9) ;  /* 0xfffffffc00c80947 */ /* 0x000fea000383ffff */
.L_x_6:
[----:B------:R-:W-:-:S13]  /*0470*/  ISETP.NE.AND P0, PT, R10, RZ, PT ;  /* 0x000000ff0a00720c */ /* 0x000fda0003f05270 */
[----:B------:R-:W-:Y:S05]  /*0480*/  @P0 EXIT ;  /* 0x000000000000094d */ /* 0x000fea0003800000 */
[----:B-12---:R-:W1:Y:S02]  /*0490*/  LDC.64 R2, c[0x0][0x380] ;  /* 0x0000e000ff027b82 */ /* 0x006e640000000a00 */
[----:B-1----:R1:W5:Y:S06]  /*04a0*/  LDG.E R6, desc[UR6][R2.64] ;  /* 0x0000000602067981 */ /* 0x00236c000c1e1900 */
[----:B------:R-:W2:Y:S01]  /*04b0*/  S2UR UR5, SR_CgaCtaId ;  /* 0x00000000000579c3 */ /* 0x000ea20000008800 */
[----:B------:R-:W-:Y:S02]  /*04c0*/  UMOV UR4, 0x400 ;  /* 0x0000040000047882 */ /* 0x000fe40000000000 */
[----:B--2---:R-:W-:-:S09]  /*04d0*/  ULEA UR4, UR5, UR4, 0x18 ;  /* 0x0000000405047291 */ /* 0x004fd2000f8ec0ff */
[----:B01----:R-:W0:Y:S03]  /*04e0*/  LDS R5, [UR4] ;  /* 0x00000004ff057984 */ /* 0x003e260008000800 */
.L_x_10:
[----:B0----5:R-:W-:Y:S01]  /*04f0*/  FMNMX R7, R5, R6, PT ;  /* 0x0000000605077209 */ /* 0x021fe20003800000 */
[----:B------:R-:W-:Y:S05]  /*0500*/  YIELD ;  /* 0x0000000000007946 */ /* 0x000fea0003800000 */
[----:B------:R-:W2:Y:S02]  /*0510*/  ATOMG.E.CAS.STRONG.GPU PT, R7, [R2], R6, R7 ;  /* 0x00000006020773a9 */ /* 0x000ea400001ee107 */
[----:B--2---:R-:W-:Y:S01]  /*0520*/  ISETP.NE.AND P0, PT, R6, R7, PT ;  /* 0x000000070600720c */ /* 0x004fe20003f05270 */
[----:B------:R-:W-:-:S12]  /*0530*/  IMAD.MOV.U32 R6, RZ, RZ, R7 ;  /* 0x000000ffff067224 */ /* 0x000fd800078e0007 */
[----:B------:R-:W-:Y:S05]  /*0540*/  @P0 BRA `(.L_x_10) ;  /* 0xfffffffc00e80947 */ /* 0x000fea000383ffff */
[----:B------:R-:W-:Y:S05]  /*0550*/  EXIT ;  /* 0x000000000000794d */ /* 0x000fea0003800000 */
        .weak           $__internal_0_$__cuda_sm3x_div_rn_noftz_f32_slowpath
        .type           $__internal_0_$__cuda_sm3x_div_rn_noftz_f32_slowpath,@function
        .size           $__internal_0_$__cuda_sm3x_div_rn_noftz_f32_slowpath,(.L_x_36 - $__internal_0_$__cuda_sm3x_div_rn_noftz_f32_slowpath)
$__internal_0_$__cuda_sm3x_div_rn_noftz_f32_slowpath:
[--C-:B------:R-:W-:Y:S01]  /*0560*/  SHF.R.U32.HI R5, RZ, 0x17, R3.reuse ;  /* 0x00000017ff057819 */ /* 0x100fe20000011603 */
[--C-:B------:R-:W-:Y:S01]  /*0570*/  IMAD.MOV.U32 R6, RZ, RZ, R0.reuse ;  /* 0x000000ffff067224 */ /* 0x100fe200078e0000 */
[----:B------:R-:W-:Y:S01]  /*0580*/  SHF.R.U32.HI R4, RZ, 0x17, R0 ;  /* 0x00000017ff047819 */ /* 0x000fe20000011600 */
[----:B------:R-:W-:Y:S01]  /*0590*/  IMAD.MOV.U32 R7, RZ, RZ, R3 ;  /* 0x000000ffff077224 */ /* 0x000fe200078e0003 */
[----:B------:R-:W-:Y:S02]  /*05a0*/  LOP3.LUT R5, R5, 0xff, RZ, 0xc0, !PT ;  /* 0x000000ff05057812 */ /* 0x000fe400078ec0ff */
[----:B------:R-:W-:-:S03]  /*05b0*/  LOP3.LUT R4, R4, 0xff, RZ, 0xc0, !PT ;  /* 0x000000ff04047812 */ /* 0x000fc600078ec0ff */
[----:B------:R-:W-:Y:S02]  /*05c0*/  VIADD R10, R5, 0xffffffff ;  /* 0xffffffff050a7836 */ /* 0x000fe40000000000 */
[----:B------:R-:W-:-:S03]  /*05d0*/  VIADD R9, R4, 0xffffffff ;  /* 0xffffffff04097836 */ /* 0x000fc60000000000 */
[----:B------:R-:W-:-:S04]  /*05e0*/  ISETP.GT.U32.AND P0, PT, R10, 0xfd, PT ;  /* 0x000000fd0a00780c */ /* 0x000fc80003f04070 */
[----:B------:R-:W-:-:S13]  /*05f0*/  ISETP.GT.U32.OR P0, PT, R9, 0xfd, P0 ;  /* 0x000000fd0900780c */ /* 0x000fda0000704470 */
[----:B------:R-:W-:Y:S01]  /*0600*/  @!P0 IMAD.MOV.U32 R8, RZ, RZ, RZ ;  /* 0x000000ffff088224 */ /* 0x000fe200078e00ff */
[----:B------:R-:W-:Y:S06]  /*0610*/  @!P0 BRA `(.L_x_11) ;  /* 0x00000000005c8947 */ /* 0x000fec0003800000 */
[----:B------:R-:W-:Y:S02]  /*0620*/  FSETP.GTU.FTZ.AND P0, PT, |R0|, +INF , PT ;  /* 0x7f8000000000780b */ /* 0x000fe40003f1c200 */
[----:B------:R-:W-:-:S04]  /*0630*/  FSETP.GTU.FTZ.AND P1, PT, |R3|, +INF , PT ;  /* 0x7f8000000300780b */ /* 0x000fc80003f3c200 */
[----:B------:R-:W-:-:S13]  /*0640*/  PLOP3.LUT P0, PT, P0, P1, PT, 0xf8, 0x8f ;  /* 0x00000000008f781c */ /* 0x000fda0000703f70 */
[----:B------:R-:W-:Y:S05]  /*0650*/  @P0 BRA `(.L_x_12) ;  /* 0x0000000400440947 */ /* 0x000fea0003800000 */
[----:B------:R-:W-:-:S13]  /*0660*/  LOP3.LUT P0, RZ, R7, 0x7fffffff, R6, 0xc8, !PT ;  /* 0x7fffffff07ff7812 */ /* 0x000fda000780c806 */
[----:B------:R-:W-:Y:S05]  /*0670*/  @!P0 BRA `(.L_x_13) ;  /* 0x0000000400348947 */ /* 0x000fea0003800000 */
[C---:B------:R-:W-:Y:S02]  /*0680*/  FSETP.NEU.FTZ.AND P2, PT, |R0|.reuse, +INF , PT ;  /* 0x7f8000000000780b */ /* 0x040fe40003f5d200 */
[----:B------:R-:W-:Y:S02]  /*0690*/  FSETP.NEU.FTZ.AND P1, PT, |R3|, +INF , PT ;  /* 0x7f8000000300780b */ /* 0x000fe40003f3d200 */
[----:B------:R-:W-:-:S11]  /*06a0*/  FSETP.NEU.FTZ.AND P0, PT, |R0|, +INF , PT ;  /* 0x7f8000000000780b */ /* 0x000fd60003f1d200 */
[----:B------:R-:W-:Y:S05]  /*06b0*/  @!P1 BRA !P2, `(.L_x_13) ;  /* 0x0000000400249947 */ /* 0x000fea0005000000 */
[----:B------:R-:W-:-:S04]  /*06c0*/  LOP3.LUT P2, RZ, R6, 0x7fffffff, RZ, 0xc0, !PT ;  /* 0x7fffffff06ff7812 */ /* 0x000fc8000784c0ff */
[----:B------:R-:W-:-:S13]  /*06d0*/  PLOP3.LUT P1, PT, P1, P2, PT, 0x2f, 0xf2 ;  /* 0x0000000000f2781c */ /* 0x000fda0000f24577 */
[----:B------:R-:W-:Y:S05]  /*06e0*/  @P1 BRA `(.L_x_14) ;  /* 0x0000000400101947 */ /* 0x000fea0003800000 */
[----:B------:R-:W-:-:S04]  /*06f0*/  LOP3.LUT P1, RZ, R7, 0x7fffffff, RZ, 0xc0, !PT ;  /* 0x7fffffff07ff7812 */ /* 0x000fc8000782c0ff */
[----:B------:R-:W-:-:S13]  /*0700*/  PLOP3.LUT P0, PT, P0, P1, PT, 0x2f, 0xf2 ;  /* 0x0000000000f2781c */ /* 0x000fda0000702577 */
[----:B------:R-:W-:Y:S05]  /*0710*/  @P0 BRA `(.L_x_15) ;  /* 0x0000000000f80947 */ /* 0x000fea0003800000 */
[----:B------:R-:W-:Y:S02]  /*0720*/  ISETP.GE.AND P0, PT, R9, RZ, PT ;  /* 0x000000ff0900720c */ /* 0x000fe40003f06270 */
[----:B------:R-:W-:-:S11]  /*0730*/  ISETP.GE.AND P1, PT, R10, RZ, PT ;  /* 0x000000ff0a00720c */ /* 0x000fd60003f26270 */
[----:B------:R-:W-:Y:S02]  /*0740*/  @P0 IMAD.MOV.U32 R8, RZ, RZ, RZ ;  /* 0x000000ffff080224 */ /* 0x000fe400078e00ff */
[----:B------:R-:W-:Y:S01]  /*0750*/  @!P0 FFMA R6, R0, 1.84467440737095516160e+19, RZ ;  /* 0x5f80000000068823 */ /* 0x000fe200000000ff */
[----:B------:R-:W-:Y:S02]  /*0760*/  @!P0 IMAD.MOV.U32 R8, RZ, RZ, -0x40 ;  /* 0xffffffc0ff088424 */ /* 0x000fe400078e00ff */
[----:B------:R-:W-:Y:S02]  /*0770*/  @!P1 FFMA R7, R3, 1.84467440737095516160e+19, RZ ;  /* 0x5f80000003079823 */ /* 0x000fe400000000ff */
[----:B------:R-:W-:-:S07]  /*0780*/  @!P1 VIADD R8, R8, 0x40 ;  /* 0x0000004008089836 */ /* 0x000fce0000000000 */
.L_x_11:
[----:B------:R-:W-:Y:S01]  /*0790*/  LEA R0, R5, 0xc0800000, 0x17 ;  /* 0xc080000005007811 */ /* 0x000fe200078eb8ff */
[----:B------:R-:W-:-:S04]  /*07a0*/  VIADD R4, R4, 0xffffff81 ;  /* 0xffffff8104047836 */ /* 0x000fc80000000000 */
[----:B------:R-:W-:Y:S01]  /*07b0*/  IMAD.IADD R7, R7, 0x1, -R0 ;  /* 0x0000000107077824 */ /* 0x000fe200078e0a00 */
[C---:B------:R-:W-:Y:S01]  /*07c0*/  IADD3 R5, PT, PT, R4.reuse, 0x7f, -R5 ;  /* 0x0000007f04057810 */ /* 0x040fe20007ffe805 */
[----:B------:R-:W-:Y:S02]  /*07d0*/  IMAD R0, R4, -0x800000, R6 ;  /* 0xff80000004007824 */ /* 0x000fe400078e0206 */
[----:B------:R-:W0:Y:S01]  /*07e0*/  MUFU.RCP R3, R7 ;  /* 0x0000000700037308 */ /* 0x000e220000001000 */
[----:B------:R-:W-:Y:S01]  /*07f0*/  FADD.FTZ R9, -R7, -RZ ;  /* 0x800000ff07097221 */ /* 0x000fe20000010100 */
[----:B------:R-:W-:-:S03]  /*0800*/  IMAD.IADD R5, R5, 0x1, R8 ;  /* 0x0000000105057824 */ /* 0x000fc600078e0208 */
[----:B0-----:R-:W-:-:S04]  /*0810*/  FFMA R10, R3, R9, 1 ;  /* 0x3f800000030a7423 */ /* 0x001fc80000000009 */
[----:B------:R-:W-:-:S04]  /*0820*/  FFMA R10, R3, R10, R3 ;  /* 0x0000000a030a7223 */ /* 0x000fc80000000003 */
[----:B------:R-:W-:-:S04]  /*0830*/  FFMA R3, R0, R10, RZ ;  /* 0x0000000a00037223 */ /* 0x000fc800000000ff */
[----:B------:R-:W-:-:S04]  /*0840*/  FFMA R6, R9, R3, R0 ;  /* 0x0000000309067223 */ /* 0x000fc80000000000 */
[----:B------:R-:W-:-:S04]  /*0850*/  FFMA R11, R10, R6, R3 ;  /* 0x000000060a0b7223 */ /* 0x000fc80000000003 */
[----:B------:R-:W-:-:S04]  /*0860*/  FFMA R6, R9, R11, R0 ;  /* 0x0000000b09067223 */ /* 0x000fc80000000000 */
[----:B------:R-:W-:-:S05]  /*0870*/  FFMA R3, R10, R6, R11 ;  /* 0x000000060a037223 */ /* 0x000fca000000000b */
[----:B------:R-:W-:-:S04]  /*0880*/  SHF.R.U32.HI R0, RZ, 0x17, R3 ;  /* 0x00000017ff007819 */ /* 0x000fc80000011603 */
[----:B------:R-:W-:-:S05]  /*0890*/  LOP3.LUT R0, R0, 0xff, RZ, 0xc0, !PT ;  /* 0x000000ff00007812 */ /* 0x000fca00078ec0ff */
[----:B------:R-:W-:-:S04]  /*08a0*/  IMAD.IADD R8, R0, 0x1, R5 ;  /* 0x0000000100087824 */ /* 0x000fc800078e0205 */
[----:B------:R-:W-:-:S05]  /*08b0*/  VIADD R0, R8, 0xffffffff ;  /* 0xffffffff08007836 */ /* 0x000fca0000000000 */
[----:B------:R-:W-:-:S13]  /*08c0*/  ISETP.GE.U32.AND P0, PT, R0, 0xfe, PT ;  /* 0x000000fe0000780c */ /* 0x000fda0003f06070 */
[----:B------:R-:W-:Y:S05]  /*08d0*/  @!P0 BRA `(.L_x_16) ;  /* 0x0000000000808947 */ /* 0x000fea0003800000 */
[----:B------:R-:W-:-:S13]  /*08e0*/  ISETP.GT.AND P0, PT, R8, 0xfe, PT ;  /* 0x000000fe0800780c */ /* 0x000fda0003f04270 */
[----:B------:R-:W-:Y:S05]  /*08f0*/  @P0 BRA `(.L_x_17) ;  /* 0x00000000006c0947 */ /* 0x000fea0003800000 */
[----:B------:R-:W-:-:S13]  /*0900*/  ISETP.GE.AND P0, PT, R8, 0x1, PT ;  /* 0x000000010800780c */ /* 0x000fda0003f06270 */
[----:B------:R-:W-:Y:S05]  /*0910*/  @P0 BRA `(.L_x_18) ;  /* 0x0000000000980947 */ /* 0x000fea0003800000 */
[----:B------:R-:W-:Y:S02]  /*0920*/  ISETP.GE.AND P0, PT, R8, -0x18, PT ;  /* 0xffffffe80800780c */ /* 0x000fe40003f06270 */
[----:B------:R-:W-:-:S11]  /*0930*/  LOP3.LUT R3, R3, 0x80000000, RZ, 0xc0, !PT ;  /* 0x8000000003037812 */ /* 0x000fd600078ec0ff */
[----:B------:R-:W-:Y:S05]  /*0940*/  @!P0 BRA `(.L_x_18) ;  /* 0x00000000008c8947 */ /* 0x000fea0003800000 */
[-CC-:B------:R-:W-:Y:S01]  /*0950*/  FFMA.RZ R0, R10, R6.reuse, R11.reuse ;  /* 0x000000060a007223 */ /* 0x180fe2000000c00b */
[----:B------:R-:W-:Y:S02]  /*0960*/  VIADD R7, R8, 0x20 ;  /* 0x0000002008077836 */ /* 0x000fe40000000000 */
[-CC-:B------:R-:W-:Y:S01]  /*0970*/  FFMA.RM R5, R10, R6.reuse, R11.reuse ;  /* 0x000000060a057223 */ /* 0x180fe2000000400b */
[----:B------:R-:W-:Y:S02]  /*0980*/  ISETP.NE.AND P2, PT, R8, RZ, PT ;  /* 0x000000ff0800720c */ /* 0x000fe40003f45270 */
[----:B------:R-:W-:Y:S01]  /*0990*/  LOP3.LUT R4, R0, 0x7fffff, RZ, 0xc0, !PT ;  /* 0x007fffff00047812 */ /* 0x000fe200078ec0ff */
[----:B------:R-:W-:Y:S01]  /*09a0*/  FFMA.RP R0, R10, R6, R11 ;  /* 0x000000060a007223 */ /* 0x000fe2000000800b */
[----:B------:R-:W-:Y:S01]  /*09b0*/  IMAD.MOV R6, RZ, RZ, -R8 ;  /* 0x000000ffff067224 */ /* 0x000fe200078e0a08 */
[----:B------:R-:W-:Y:S02]  /*09c0*/  ISETP.NE.AND P1, PT, R8, RZ, PT ;  /* 0x000000ff0800720c */ /* 0x000fe40003f25270 */
[----:B------:R-:W-:-:S02]  /*09d0*/  LOP3.LUT R4, R4, 0x800000, RZ, 0xfc, !PT ;  /* 0x0080000004047812 */ /* 0x000fc400078efcff */
[----:B------:R-:W-:Y:S02]  /*09e0*/  FSETP.NEU.FTZ.AND P0, PT, R0, R5, PT ;  /* 0x000000050000720b */ /* 0x000fe40003f1d000 */
[----:B------:R-:W-:Y:S02]  /*09f0*/  SHF.L.U32 R7, R4, R7, RZ ;  /* 0x0000000704077219 */ /* 0x000fe400000006ff */
[----:B------:R-:W-:Y:S02]  /*0a00*/  SEL R5, R6, RZ, P2 ;  /* 0x000000ff06057207 */ /* 0x000fe40001000000 */
[----:B------:R-:W-:Y:S02]  /*0a10*/  ISETP.NE.AND P1, PT, R7, RZ, P1 ;  /* 0x000000ff0700720c */ /* 0x000fe40000f25270 */
[----:B------:R-:W-:Y:S02]  /*0a20*/  SHF.R.U32.HI R5, RZ, R5, R4 ;  /* 0x00000005ff057219 */ /* 0x000fe40000011604 */
[----:B------:R-:W-:-:S02]  /*0a30*/  PLOP3.LUT P0, PT, P0, P1, PT, 0xf8, 0x8f ;  /* 0x00000000008f781c */ /* 0x000fc40000703f70 */
[----:B------:R-:W-:Y:S02]  /*0a40*/  SHF.R.U32.HI R7, RZ, 0x1, R5 ;  /* 0x00000001ff077819 */ /* 0x000fe40000011605 */
[----:B------:R-:W-:-:S04]  /*0a50*/  SEL R0, RZ, 0x1, !P0 ;  /* 0x00000001ff007807 */ /* 0x000fc80004000000 */
[----:B------:R-:W-:-:S04]  /*0a60*/  LOP3.LUT R0, R0, 0x1, R7, 0xf8, !PT ;  /* 0x0000000100007812 */ /* 0x000fc800078ef807 */
[----:B------:R-:W-:-:S05]  /*0a70*/  LOP3.LUT R0, R0, R5, RZ, 0xc0, !PT ;  /* 0x0000000500007212 */ /* 0x000fca00078ec0ff */
[----:B------:R-:W-:-:S05]  /*0a80*/  IMAD.IADD R0, R7, 0x1, R0 ;  /* 0x0000000107007824 */ /* 0x000fca00078e0200 */
[----:B------:R-:W-:Y:S01]  /*0a90*/  LOP3.LUT R3, R0, R3, RZ, 0xfc, !PT ;  /* 0x0000000300037212 */ /* 0x000fe200078efcff */
[----:B------:R-:W-:Y:S06]  /*0aa0*/  BRA `(.L_x_18) ;  /* 0x0000000000347947 */ /* 0x000fec0003800000 */
.L_x_17:
[----:B------:R-:W-:-:S04]  /*0ab0*/  LOP3.LUT R3, R3, 0x80000000, RZ, 0xc0, !PT ;  /* 0x8000000003037812 */ /* 0x000fc800078ec0ff */
[----:B------:R-:W-:Y:S01]  /*0ac0*/  LOP3.LUT R3, R3, 0x7f800000, RZ, 0xfc, !PT ;  /* 0x7f80000003037812 */ /* 0x000fe200078efcff */
[----:B------:R-:W-:Y:S06]  /*0ad0*/  BRA `(.L_x_18) ;  /* 0x0000000000287947 */ /* 0x000fec0003800000 */
.L_x_16:
[----:B------:R-:W-:Y:S01]  /*0ae0*/  IMAD R3, R5, 0x800000, R3 ;  /* 0x0080000005037824 */ /* 0x000fe200078e0203 */
[----:B------:R-:W-:Y:S06]  /*0af0*/  BRA `(.L_x_18) ;  /* 0x0000000000207947 */ /* 0x000fec0003800000 */
.L_x_15:
[----:B------:R-:W-:-:S04]  /*0b00*/  LOP3.LUT R3, R7, 0x80000000, R6, 0x48, !PT ;  /* 0x8000000007037812 */ /* 0x000fc800078e4806 */
[----:B------:R-:W-:Y:S01]  /*0b10*/  LOP3.LUT R3, R3, 0x7f800000, RZ, 0xfc, !PT ;  /* 0x7f80000003037812 */ /* 0x000fe200078efcff */
[----:B------:R-:W-:Y:S06]  /*0b20*/  BRA `(.L_x_18) ;  /* 0x0000000000147947 */ /* 0x000fec0003800000 */
.L_x_14:
[----:B------:R-:W-:Y:S01]  /*0b30*/  LOP3.LUT R3, R7, 0x80000000, R6, 0x48, !PT ;  /* 0x8000000007037812 */ /* 0x000fe200078e4806 */
[----:B------:R-:W-:Y:S06]  /*0b40*/  BRA `(.L_x_18) ;  /* 0x00000000000c7947 */ /* 0x000fec0003800000 */
.L_x_13:
[----:B------:R-:W0:Y:S01]  /*0b50*/  MUFU.RSQ R3, -QNAN ;  /* 0xffc0000000037908 */ /* 0x000e220000001400 */
[----:B------:R-:W-:Y:S05]  /*0b60*/  BRA `(.L_x_18) ;  /* 0x0000000000047947 */ /* 0x000fea0003800000 */
.L_x_12:
[----:B------:R-:W-:-:S07]  /*0b70*/  FADD.FTZ R3, R0, R3 ;  /* 0x0000000300037221 */ /* 0x000fce0000010000 */
.L_x_18:
[----:B0-----:R-:W-:Y:S02]  /*0b80*/  IMAD.MOV.U32 R0, RZ, RZ, R3 ;  /* 0x000000ffff007224 */ /* 0x001fe400078e0003 */
[----:B------:R-:W-:-:S04]  /*0b90*/  IMAD.MOV.U32 R3, RZ, RZ, 0x0 ;  /* 0x00000000ff037424 */ /* 0x000fc800078e00ff */
[----:B------:R-:W-:Y:S05]  /*0ba0*/  RET.REL.NODEC R2 `(_Z16float_reduce_minPfS_i) ;  /* 0xfffffff402147950 */ /* 0x000fea0003c3ffff */
.L_x_19:
[----:B------:R-:W-:-:S00]  /*0bb0*/  BRA `(.L_x_19) ;  /* 0xfffffffc00fc7947 */ /* 0x000fc0000383ffff */
[----:B------:R-:W-:-:S00]  /*0bc0*/  NOP ;  /* 0x0000000000007918 */ /* 0x000fc00000000000 */
        /* <DEDUP_REMOVED lines=11> */
.L_x_36:


//--------------------- .text._Z16float_reduce_addPfS_i --------------------------
	.section	.text._Z16float_reduce_addPfS_i,"ax",@progbits
	.align	128
        .global         _Z16float_reduce_addPfS_i
        .type           _Z16float_reduce_addPfS_i,@function
        .size           _Z16float_reduce_addPfS_i,(.L_x_37 - _Z16float_reduce_addPfS_i)
        .other          _Z16float_reduce_addPfS_i,@"STO_CUDA_ENTRY STV_DEFAULT"
_Z16float_reduce_addPfS_i:
.text._Z16float_reduce_addPfS_i:
        /* <DEDUP_REMOVED lines=14> */
[----:B------:R-:W-:Y:S05]  /*00e0*/  CALL.REL.NOINC `($__internal_1_$__cuda_sm3x_div_rn_noftz_f32_slowpath) ;  /* 0x0000000000e07944 */ /* 0x000fea0003c00000 */
[----:B------:R-:W-:-:S07]  /*00f0*/  IMAD.MOV.U32 R2, RZ, RZ, R0 ;  /* 0x000000ffff027224 */ /* 0x000fce00078e0000 */
.L_x_20:
[----:B------:R-:W0:Y:S01]  /*0100*/  S2R R8, SR_TID.X ;  /* 0x0000000000087919 */ /* 0x000e220000002100 */
[----:B------:R-:W1:Y:S01]  /*0110*/  S2UR UR5, SR_CgaCtaId ;  /* 0x00000000000579c3 */ /* 0x000e620000008800 */
[----:B------:R-:W-:Y:S01]  /*0120*/  UMOV UR4, 0x400 ;  /* 0x0000040000047882 */ /* 0x000fe20000000000 */
[----:B------:R-:W0:Y:S01]  /*0130*/  F2I.CEIL.NTZ R11, R2 ;  /* 0x00000002000b7305 */ /* 0x000e22000020b100 */
[----:B------:R-:W2:Y:S01]  /*0140*/  LDCU UR6, c[0x0][0x360] ;  /* 0x00006c00ff0677ac */ /* 0x000ea20008000800 */
[----:B------:R-:W-:Y:S01]  /*0150*/  BSSY.RECONVERGENT B0, `(.L_x_21) ;  /* 0x000001c000007945 */ /* 0x000fe20003800200 */
[----:B--2---:R-:W-:Y:S01]  /*0160*/  IMAD.U32 R4, RZ, RZ, UR6 ;  /* 0x00000006ff047e24 */ /* 0x004fe2000f8e00ff */
[----:B------:R-:W2:Y:S01]  /*0170*/  LDCU.64 UR6, c[0x0][0x358] ;  /* 0x00006b00ff0677ac */ /* 0x000ea20008000a00 */
[----:B-1----:R-:W-:-:S03]  /*0180*/  ULEA UR4, UR5, UR4, 0x18 ;  /* 0x0000000405047291 */ /* 0x002fc6000f8ec0ff */
[----:B------:R-:W-:Y:S01]  /*0190*/  ISETP.GE.U32.AND P1, PT, R4, 0x2, PT ;  /* 0x000000020400780c */ /* 0x000fe20003f26070 */
[----:B------:R-:W1:Y:S01]  /*01a0*/  LDCU UR5, c[0x0][0x390] ;  /* 0x00007200ff0577ac */ /* 0x000e620008000800 */
[C---:B0-----:R-:W-:Y:S02]  /*01b0*/  ISETP.GE.U32.AND P2, PT, R8.reuse, R11, PT ;  /* 0x0000000b0800720c */ /* 0x041fe40003f46070 */
[C---:B------:R-:W-:Y:S02]  /*01c0*/  LEA R0, R8.reuse, UR4, 0x2 ;  /* 0x0000000408007c11 */ /* 0x040fe4000f8e10ff */
[----:B------:R-:W-:-:S03]  /*01d0*/  ISETP.NE.AND P0, PT, R8, RZ, PT ;  /* 0x000000ff0800720c */ /* 0x000fc60003f05270 */
[----:B------:R0:W-:Y:S06]  /*01e0*/  STS [R0], RZ ;  /* 0x000000ff00007388 */ /* 0x0001ec0000000800 */
[----:B--2---:R-:W-:Y:S05]  /*01f0*/  @P2 BRA `(.L_x_22) ;  /* 0x0000000000442947 */ /* 0x004fea0003800000 */
[----:B------:R-:W2:Y:S01]  /*0200*/  S2UR UR4, SR_CTAID.X ;  /* 0x00000000000479c3 */ /* 0x000ea20000002500 */
[----:B------:R-:W-:Y:S02]  /*0210*/  IMAD.MOV.U32 R5, RZ, RZ, RZ ;  /* 0x000000ffff057224 */ /* 0x000fe400078e00ff */
[----:B------:R-:W-:Y:S02]  /*0220*/  IMAD.MOV.U32 R7, RZ, RZ, RZ ;  /* 0x000000ffff077224 */ /* 0x000fe400078e00ff */
[----:B------:R-:W-:Y:S02]  /*0230*/  IMAD.MOV.U32 R9, RZ, RZ, RZ ;  /* 0x000000ffff097224 */ /* 0x000fe400078e00ff */
[----:B--2---:R-:W-:-:S07]  /*0240*/  IMAD R10, R11, UR4, R8 ;  /* 0x000000040b0a7c24 */ /* 0x004fce000f8e0208 */
.L_x_23:
[----:B------:R-:W-:-:S05]  /*0250*/  IMAD.IADD R5, R10, 0x1, R5 ;  /* 0x000000010a057824 */ /* 0x000fca00078e0205 */
[----:B-1----:R-:W-:-:S13]  /*0260*/  ISETP.GE.AND P2, PT, R5, UR5, PT ;  /* 0x0000000505007c0c */ /* 0x002fda000bf46270 */
[----:B------:R-:W1:Y:S02]  /*0270*/  @!P2 LDC.64 R2, c[0x0][0x388] ;  /* 0x0000e200ff02ab82 */ /* 0x000e640000000a00 */
[----:B-1----:R-:W-:-:S06]  /*0280*/  @!P2 IMAD.WIDE R2, R5, 0x4, R2 ;  /* 0x000000040502a825 */ /* 0x002fcc00078e0202 */
[----:B------:R-:W2:Y:S01]  /*0290*/  @!P2 LDG.E R2, desc[UR6][R2.64] ;  /* 0x000000060202a981 */ /* 0x000ea2000c1e1900 */
[----:B------:R-:W-:Y:S02]  /*02a0*/  IMAD R5, R4, R9, R4 ;  /* 0x0000000904057224 */ /* 0x000fe400078e0204 */
[----:B------:R-:W-:Y:S02]  /*02b0*/  VIADD R9, R9, 0x1 ;  /* 0x0000000109097836 */ /* 0x000fe40000000000 */
[----:B------:R-:W-:Y:S02]  /*02c0*/  IMAD.IADD R6, R5, 0x1, R8 ;  /* 0x0000000105067824 */ /* 0x000fe400078e0208 */
[----:B--2---:R-:W-:-:S05]  /*02d0*/  @!P2 FADD R7, R7, R2 ;  /* 0x000000020707a221 */ /* 0x004fca0000000000 */
[----:B------:R2:W-:Y:S01]  /*02e0*/  @!P2 STS [R0], R7 ;  /* 0x000000070000a388 */ /* 0x0005e20000000800 */
[----:B------:R-:W-:-:S13]  /*02f0*/  ISETP.GE.U32.AND P2, PT, R6, R11, PT ;  /* 0x0000000b0600720c */ /* 0x000fda0003f46070 */
[----:B--2---:R-:W-:Y:S05]  /*0300*/  @!P2 BRA `(.L_x_23) ;  /* 0xfffffffc00d0a947 */ /* 0x004fea000383ffff */
.L_x_22:
[----:B-1----:R-:W-:Y:S05]  /*0310*/  BSYNC.RECONVERGENT B0 ;  /* 0x0000000000007941 */ /* 0x002fea0003800200 */
.L_x_21:
[----:B------:R-:W-:Y:S06]  /*0320*/  BAR.SYNC.DEFER_BLOCKING 0x0 ;  /* 0x0000000000007b1d */ /* 0x000fec0000010000 */
[----:B------:R-:W-:Y:S05]  /*0330*/  @!P1 BRA `(.L_x_24) ;  /* 0x00000000002c9947 */ /* 0x000fea0003800000 */
.L_x_25:
[----:B------:R-:W-:-:S04]  /*0340*/  SHF.R.U32.HI R5, RZ, 0x1, R4 ;  /* 0x00000001ff057819 */ /* 0x000fc80000011604 */
[----:B------:R-:W-:-:S13]  /*0350*/  ISETP.GE.U32.AND P1, PT, R8, R5, PT ;  /* 0x000000050800720c */ /* 0x000fda0003f26070 */
[----:B------:R-:W-:Y:S01]  /*0360*/  @!P1 IMAD R2, R5, 0x4, R0 ;  /* 0x0000000405029824 */ /* 0x000fe200078e0200 */
[----:B------:R-:W-:Y:S05]  /*0370*/  @!P1 LDS R3, [R0] ;  /* 0x0000000000039984 */ /* 0x000fea0000000800 */
[----:B------:R-:W1:Y:S02]  /*0380*/  @!P1 LDS R2, [R2] ;  /* 0x0000000002029984 */ /* 0x000e640000000800 */
[----:B-1----:R-:W-:-:S05]  /*0390*/  @!P1 FADD R3, R2, R3 ;  /* 0x0000000302039221 */ /* 0x002fca0000000000 */
[----:B------:R1:W-:Y:S01]  /*03a0*/  @!P1 STS [R0], R3 ;  /* 0x0000000300009388 */ /* 0x0003e20000000800 */
[----:B------:R-:W-:Y:S01]  /*03b0*/  BAR.SYNC.DEFER_BLOCKING 0x0 ;  /* 0x0000000000007b1d */ /* 0x000fe20000010000 */
[----:B------:R-:W-:Y:S01]  /*03c0*/  ISETP.GT.U32.AND P1, PT, R4, 0x3, PT ;  /* 0x000000030400780c */ /* 0x000fe20003f24070 */
[----:B------:R-:W-:-:S12]  /*03d0*/  IMAD.MOV.U32 R4, RZ, RZ, R5 ;  /* 0x000000ffff047224 */ /* 0x000fd800078e0005 */
[----:B-1----:R-:W-:Y:S05]  /*03e0*/  @P1 BRA `(.L_x_25) ;  /* 0xfffffffc00d41947 */ /* 0x002fea000383ffff */
.L_x_24:
[----:B------:R-:W-:Y:S05]  /*03f0*/  @P0 EXIT ;  /* 0x000000000000094d */ /* 0x000fea0003800000 */
[----:B------:R-:W1:Y:S01]  /*0400*/  S2UR UR5, SR_CgaCtaId ;  /* 0x00000000000579c3 */ /* 0x000e620000008800 */
[----:B------:R-:W-:-:S07]  /*0410*/  UMOV UR4, 0x400 ;  /* 0x0000040000047882 */ /* 0x000fce0000000000 */
[----:B------:R-:W2:Y:S01]  /*0420*/  LDC.64 R2, c[0x0][0x380] ;  /* 0x0000e000ff027b82 */ /* 0x000ea20000000a00 */
[----:B-1----:R-:W-:-:S09]  /*0430*/  ULEA UR4, UR5, UR4, 0x18 ;  /* 0x0000000405047291 */ /* 0x002fd2000f8ec0ff */
[----:B------:R-:W2:Y:S04]  /*0440*/  LDS R5, [UR4] ;  /* 0x00000004ff057984 */ /* 0x000ea80008000800 */
[----:B--2---:R-:W-:Y:S01]  /*0450*/  REDG.E.ADD.F32.FTZ.RN.STRONG.GPU desc[UR6][R2.64], R5 ;  /* 0x00000005020079a6 */ /* 0x004fe2000c12f306 */
[----:B------:R-:W-:Y:S05]  /*0460*/  EXIT ;  /* 0x000000000000794d */ /* 0x000fea0003800000 */
        .weak           $__internal_1_$__cuda_sm3x_div_rn_noftz_f32_slowpath
        .type           $__internal_1_$__cuda_sm3x_div_rn_noftz_f32_slowpath,@function
        .size           $__internal_1_$__cuda_sm3x_div_rn_noftz_f32_slowpath,(.L_x_37 - $__internal_1_$__cuda_sm3x_div_rn_noftz_f32_slowpath)
$__internal_1_$__cuda_sm3x_div_rn_noftz_f32_slowpath:
        /* <DEDUP_REMOVED lines=35> */
.L_x_26:
        /* <DEDUP_REMOVED lines=50> */
.L_x_32:
[----:B------:R-:W-:-:S04]  /*09c0*/  LOP3.LUT R3, R3, 0x80000000, RZ, 0xc0, !PT ;  /* 0x8000000003037812 */ /* 0x000fc800078ec0ff */
[----:B------:R-:W-:Y:S01]  /*09d0*/  LOP3.LUT R3, R3, 0x7f800000, RZ, 0xfc, !PT ;  /* 0x7f80000003037812 */ /* 0x000fe200078efcff */
[----:B------:R-:W-:Y:S06]  /*09e0*/  BRA `(.L_x_33) ;  /* 0x0000000000287947 */ /* 0x000fec0003800000 */
.L_x_31:
[----:B------:R-:W-:Y:S01]  /*09f0*/  IMAD R3, R5, 0x800000, R3 ;  /* 0x0080000005037824 */ /* 0x000fe200078e0203 */
[----:B------:R-:W-:Y:S06]  /*0a00*/  BRA `(.L_x_33) ;  /* 0x0000000000207947 */ /* 0x000fec0003800000 */
.L_x_30:
[----:B------:R-:W-:-:S04]  /*0a10*/  LOP3.LUT R3, R7, 0x80000000, R6, 0x48, !PT ;  /* 0x8000000007037812 */ /* 0x000fc800078e4806 */
[----:B------:R-:W-:Y:S01]  /*0a20*/  LOP3.LUT R3, R3, 0x7f800000, RZ, 0xfc, !PT ;  /* 0x7f80000003037812 */ /* 0x000fe200078efcff */
[----:B------:R-:W-:Y:S06]  /*0a30*/  BRA `(.L_x_33) ;  /* 0x0000000000147947 */ /* 0x000fec0003800000 */
.L_x_29:
[----:B------:R-:W-:Y:S01]  /*0a40*/  LOP3.LUT R3, R7, 0x80000000, R6, 0x48, !PT ;  /* 0x8000000007037812 */ /* 0x000fe200078e4806 */
[----:B------:R-:W-:Y:S06]  /*0a50*/  BRA `(.L_x_33) ;  /* 0x00000000000c7947 */ /* 0x000fec0003800000 */
.L_x_28:
[----:B------:R-:W0:Y:S01]  /*0a60*/  MUFU.RSQ R3, -QNAN ;  /* 0xffc0000000037908 */ /* 0x000e220000001400 */
[----:B------:R-:W-:Y:S05]  /*0a70*/  BRA `(.L_x_33) ;  /* 0x0000000000047947 */ /* 0x000fea0003800000 */
.L_x_27:
[----:B------:R-:W-:-:S07]  /*0a80*/  FADD.FTZ R3, R0, R3 ;  /* 0x0000000300037221 */ /* 0x000fce0000010000 */
.L_x_33:
[----:B0-----:R-:W-:Y:S02]  /*0a90*/  IMAD.MOV.U32 R0, RZ, RZ, R3 ;  /* 0x000000ffff007224 */ /* 0x001fe400078e0003 */
[----:B------:R-:W-:-:S04]  /*0aa0*/  IMAD.MOV.U32 R3, RZ, RZ, 0x0 ;  /* 0x00000000ff037424 */ /* 0x000fc800078e00ff */
[----:B------:R-:W-:Y:S05]  /*0ab0*/  RET.REL.NODEC R2 `(_Z16float_reduce_addPfS_i) ;  /* 0xfffffff402507950 */ /* 0x000fea0003c3ffff */
.L_x_34:
        /* <DEDUP_REMOVED lines=12> */
.L_x_37:


//--------------------- .text._Z14init_float_vecPfi --------------------------
	.section	.text._Z14init_float_vecPfi,"ax",@progbits
	.align	128
        .global         _Z14init_float_vecPfi
        .type           _Z14init_float_vecPfi,@function
        .size           _Z14init_float_vecPfi,(.L_x_40 - _Z14init_float_vecPfi)
        .other          _Z14init_float_vecPfi,@"STO_CUDA_ENTRY STV_DEFAULT"
_Z14init_float_vecPfi:
.text._Z14init_float_vecPfi:
[----:B------:R-:W-:Y:S01]  /*0000*/  LDC R1, c[0x0][0x37c] ;  /* 0x0000df00ff017b82 */ /* 0x000fe20000000800 */
[----:B------:R-:W0:Y:S07]  /*0010*/  S2R R5, SR_TID.X ;  /* 0x0000000000057919 */ /* 0x000e2e0000002100 */
[----:B------:R-:W0:Y:S01]  /*0020*/  S2UR UR4, SR_CTAID.X ;  /* 0x00000000000479c3 */ /* 0x000e220000002500 */
[----:B------:R-:W1:Y:S07]  /*0030*/  LDCU UR5, c[0x0][0x388] ;  /* 0x00007100ff0577ac */ /* 0x000e6e0008000800 */
[----:B------:R-:W0:Y:S02]  /*0040*/  LDC R0, c[0x0][0x360] ;  /* 0x0000d800ff007b82 */ /* 0x000e240000000800 */
[----:B0-----:R-:W-:-:S05]  /*0050*/  IMAD R5, R0, UR4, R5 ;  /* 0x0000000400057c24 */ /* 0x001fca000f8e0205 */
[----:B-1----:R-:W-:-:S13]  /*0060*/  ISETP.GE.AND P0, PT, R5, UR5, PT ;  /* 0x0000000505007c0c */ /* 0x002fda000bf06270 */
[----:B------:R-:W-:Y:S05]  /*0070*/  @P0 EXIT ;  /* 0x000000000000094d */ /* 0x000fea0003800000 */
[----:B------:R-:W0:Y:S01]  /*0080*/  LDC.64 R2, c[0x0][0x380] ;  /* 0x0000e000ff027b82 */ /* 0x000e220000000a00 */
[----:B------:R-:W1:Y:S01]  /*0090*/  LDCU.64 UR4, c[0x0][0x358] ;  /* 0x00006b00ff0477ac */ /* 0x000e620008000a00 */
[----:B0-----:R-:W-:-:S05]  /*00a0*/  IMAD.WIDE R2, R5, 0x4, R2 ;  /* 0x0000000405027825 */ /* 0x001fca00078e0202 */
[----:B-1----:R-:W-:Y:S01]  /*00b0*/  STG.E desc[UR4][R2.64], RZ ;  /* 0x000000ff02007986 */ /* 0x002fe2000c101904 */
[----:B------:R-:W-:Y:S05]  /*00c0*/  EXIT ;  /* 0x000000000000794d */ /* 0x000fea0003800000 */
.L_x_35:
        /* <DEDUP_REMOVED lines=11> */
.L_x_40:


//--------------------- .nv.shared._Z16float_reduce_minPfS_i --------------------------
	.section	.nv.shared._Z16float_reduce_minPfS_i,"aw",@nobits
	.sectionflags	@""
	.align	4
.nv.shared._Z16float_reduce_minPfS_i:
	.zero		3072


//--------------------- .nv.shared.reserved.0     --------------------------
	.section	.nv.shared.reserved.0,"aw",@nobits
	.weak		__nv_reservedSMEM_offset_0_alias
	.size		__nv_reservedSMEM_offset_0_alias, 0, 64
	.other		__nv_reservedSMEM_offset_0_alias,@"STO_CUDA_RESERVED_SHARED STV_DEFAULT"
__nv_reservedSMEM_offset_0_alias:
	.zero		0
	.zero		64


//--------------------- .nv.shared._Z16float_reduce_addPfS_i --------------------------
	.section	.nv.shared._Z16float_reduce_addPfS_i,"aw",@nobits
	.sectionflags	@""
	.align	4
.nv.shared._Z16float_reduce_addPfS_i:
	.zero		3072


//--------------------- .nv.constant0._Z16float_reduce_minPfS_i --------------------------
	.section	.nv.constant0._Z16float_reduce_minPfS_i,"a",@progbits
	.sectionflags	@""
	.align	4
.nv.constant0._Z16float_reduce_minPfS_i:
	.zero		916


//--------------------- .nv.constant0._Z16float_reduce_addPfS_i --------------------------
	.section	.nv.constant0._Z16float_reduce_addPfS_i,"a",@progbits
	.sectionflags	@""
	.align	4
.nv.constant0._Z16float_reduce_addPfS_i:
	.zero		916


//--------------------- .nv.constant0._Z14init_float_vecPfi --------------------------
	.section	.nv.constant0._Z14init_float_vecPfi,"a",@progbits
	.sectionflags	@""
	.align	4
.nv.constant0._Z14init_float_vecPfi:
	.zero		908


//--------------------- SYMBOLS --------------------------

	.type		.nv.reservedSmem.offset0,@object
	.size		.nv.reservedSmem.offset0,0x4
	.type		.nv.reservedSmem.cap,@object
	.size		.nv.reservedSmem.cap,0x4
